//
// Generated by NVIDIA NVVM Compiler
//
// Compiler Build ID: CL-36424714
// Cuda compilation tools, release 13.0, V13.0.88
// Based on NVVM 20.0.0
//

.version 9.0
.target sm_100
.address_size 64

	// .globl	_Z33backward_propagation_fc_lastlayerPfPiS_

.visible .entry _Z33backward_propagation_fc_lastlayerPfPiS_(
	.param .u64 .ptr .align 1 _Z33backward_propagation_fc_lastlayerPfPiS__param_0,
	.param .u64 .ptr .align 1 _Z33backward_propagation_fc_lastlayerPfPiS__param_1,
	.param .u64 .ptr .align 1 _Z33backward_propagation_fc_lastlayerPfPiS__param_2
)
{
	.reg .b32 	%r<3>;
	.reg .b32 	%f<4>;
	.reg .b64 	%rd<11>;

	ld.param.u64 	%rd1, [_Z33backward_propagation_fc_lastlayerPfPiS__param_0];
	ld.param.u64 	%rd2, [_Z33backward_propagation_fc_lastlayerPfPiS__param_1];
	ld.param.u64 	%rd3, [_Z33backward_propagation_fc_lastlayerPfPiS__param_2];
	cvta.to.global.u64 	%rd4, %rd3;
	cvta.to.global.u64 	%rd5, %rd2;
	cvta.to.global.u64 	%rd6, %rd1;
	mov.u32 	%r1, %tid.x;
	mul.wide.u32 	%rd7, %r1, 4;
	add.s64 	%rd8, %rd6, %rd7;
	ld.global.f32 	%f1, [%rd8];
	add.s64 	%rd9, %rd5, %rd7;
	ld.global.u32 	%r2, [%rd9];
	cvt.rn.f32.s32 	%f2, %r2;
	sub.f32 	%f3, %f1, %f2;
	add.s64 	%rd10, %rd4, %rd7;
	st.global.f32 	[%rd10], %f3;
	ret;

}
	// .globl	_Z23backward_propagation_fcPfS_S_S_
.visible .entry _Z23backward_propagation_fcPfS_S_S_(
	.param .u64 .ptr .align 1 _Z23backward_propagation_fcPfS_S_S__param_0,
	.param .u64 .ptr .align 1 _Z23backward_propagation_fcPfS_S_S__param_1,
	.param .u64 .ptr .align 1 _Z23backward_propagation_fcPfS_S_S__param_2,
	.param .u64 .ptr .align 1 _Z23backward_propagation_fcPfS_S_S__param_3
)
{
	.reg .b32 	%r<8>;
	.reg .b32 	%f<7>;
	.reg .b64 	%rd<17>;

	ld.param.u64 	%rd1, [_Z23backward_propagation_fcPfS_S_S__param_0];
	ld.param.u64 	%rd2, [_Z23backward_propagation_fcPfS_S_S__param_1];
	ld.param.u64 	%rd3, [_Z23backward_propagation_fcPfS_S_S__param_2];
	ld.param.u64 	%rd4, [_Z23backward_propagation_fcPfS_S_S__param_3];
	cvta.to.global.u64 	%rd5, %rd4;
	cvta.to.global.u64 	%rd6, %rd3;
	cvta.to.global.u64 	%rd7, %rd2;
	cvta.to.global.u64 	%rd8, %rd1;
	mov.u32 	%r1, %ctaid.x;
	mov.u32 	%r2, %ntid.x;
	mov.u32 	%r3, %tid.x;
	mad.lo.s32 	%r4, %r1, %r2, %r3;
	mul.wide.u32 	%rd9, %r1, 4;
	add.s64 	%rd10, %rd8, %rd9;
	ld.global.f32 	%f1, [%rd10];
	rem.u32 	%r5, %r4, %r2;
	mul.wide.u32 	%rd11, %r5, 4;
	add.s64 	%rd12, %rd7, %rd11;
	ld.global.f32 	%f2, [%rd12];
	mul.wide.s32 	%rd13, %r4, 4;
	add.s64 	%rd14, %rd6, %rd13;
	ld.global.f32 	%f3, [%rd14];
	fma.rn.f32 	%f4, %f1, %f2, %f3;
	st.global.f32 	[%rd14], %f4;
	shl.b32 	%r6, %r4, 2;
	add.s32 	%r7, %r6, %r1;
	mul.wide.s32 	%rd15, %r7, 4;
	add.s64 	%rd16, %rd5, %rd15;
	ld.global.f32 	%f5, [%rd16];
	fma.rn.f32 	%f6, %f5, 0f41600000, %f4;
	st.global.f32 	[%rd14], %f6;
	ret;

}


// ===== COMPILED SASS (sm_100) =====

	.target	sm_100

	.elftype	@"ET_EXEC"


//--------------------- .note.nv.tkinfo           --------------------------
	.section	.note.nv.tkinfo,"",@"SHT_NOTE"
	.sectionflags	@"SHF_NOTE_NV_TKINFO"
	.tkinfo
        /*0018*/ 	.word	0x00000002
        /*0030*/ 	.string	""
        /*0030*/ 	.string	"ptxas"
        /*0030*/ 	.string	"Cuda compilation tools, release 13.0, V13.0.88"
        /*0030*/ 	.string	"Build cuda_13.0.r13.0/compiler.36424714_0"
        /*0030*/ 	.string	"-arch sm_100 -m 64 "



//--------------------- .note.nv.cuinfo           --------------------------
	.section	.note.nv.cuinfo,"",@"SHT_NOTE"
	.sectionflags	@"SHF_NOTE_NV_CUINFO"
        /*0018*/ 	.short	0x0002
        /*001a*/ 	.short	0x0064
        /*001c*/ 	.short	0x0082
	.zero		2


//--------------------- .nv.info                  --------------------------
	.section	.nv.info,"",@"SHT_CUDA_INFO"
	.align	4


	//----- nvinfo : EIATTR_REGCOUNT
	.align		4
        /*0000*/ 	.byte	0x04, 0x2f
        /*0002*/ 	.short	(.L_1 - .L_0)
	.align		4
.L_0:
        /*0004*/ 	.word	index@(_Z33backward_propagation_fc_lastlayerPfPiS_)
        /*0008*/ 	.word	0x0000000e


	//----- nvinfo : EIATTR_FRAME_SIZE
	.align		4
.L_1:
        /*000c*/ 	.byte	0x04, 0x11
        /*000e*/ 	.short	(.L_3 - .L_2)
	.align		4
.L_2:
        /*0010*/ 	.word	index@(_Z33backward_propagation_fc_lastlayerPfPiS_)
        /*0014*/ 	.word	0x00000000


	//----- nvinfo : EIATTR_REGCOUNT
	.align		4
.L_3:
        /*0018*/ 	.byte	0x04, 0x2f
        /*001a*/ 	.short	(.L_5 - .L_4)
	.align		4
.L_4:
        /*001c*/ 	.word	index@(_Z23backward_propagation_fcPfS_S_S_)
        /*0020*/ 	.word	0x00000010


	//----- nvinfo : EIATTR_FRAME_SIZE
	.align		4
.L_5:
        /*0024*/ 	.byte	0x04, 0x11
        /*0026*/ 	.short	(.L_7 - .L_6)
	.align		4
.L_6:
        /*0028*/ 	.word	index@(_Z23backward_propagation_fcPfS_S_S_)
        /*002c*/ 	.word	0x00000000


	//----- nvinfo : EIATTR_MIN_STACK_SIZE
	.align		4
.L_7:
        /*0030*/ 	.byte	0x04, 0x12
        /*0032*/ 	.short	(.L_9 - .L_8)
	.align		4
.L_8:
        /*0034*/ 	.word	index@(_Z23backward_propagation_fcPfS_S_S_)
        /*0038*/ 	.word	0x00000000


	//----- nvinfo : EIATTR_MIN_STACK_SIZE
	.align		4
.L_9:
        /*003c*/ 	.byte	0x04, 0x12
        /*003e*/ 	.short	(.L_11 - .L_10)
	.align		4
.L_10:
        /*0040*/ 	.word	index@(_Z33backward_propagation_fc_lastlayerPfPiS_)
        /*0044*/ 	.word	0x00000000
.L_11:


//--------------------- .nv.compat                --------------------------
	.section	.nv.compat,"",@"SHT_CUDA_COMPAT_INFO"
	.align	4
        /*0000*/ 	.byte	0x02, 0x09, 0x00, 0x00, 0x02, 0x02, 0x01, 0x00, 0x02, 0x05, 0x05, 0x00, 0x03, 0x07, 0x01, 0x01
        /*0010*/ 	.byte	0x02, 0x03, 0x00, 0x00, 0x02, 0x06, 0x01, 0x00, 0x04, 0x0b, 0x08, 0x00, 0x09, 0x00, 0x00, 0x00
        /*0020*/ 	.byte	0x00, 0x00, 0x00, 0x00


//--------------------- .nv.info._Z23backward_propagation_fcPfS_S_S_ --------------------------
	.section	.nv.info._Z23backward_propagation_fcPfS_S_S_,"",@"SHT_CUDA_INFO"
	.sectionflags	@""
	.align	4


	//----- nvinfo : EIATTR_CUDA_API_VERSION
	.align		4
        /*0000*/ 	.byte	0x04, 0x37
        /*0002*/ 	.short	(.L_13 - .L_12)
.L_12:
        /*0004*/ 	.word	0x00000082


	//----- nvinfo : EIATTR_KPARAM_INFO
	.align		4
.L_13:
        /*0008*/ 	.byte	0x04, 0x17
        /*000a*/ 	.short	(.L_15 - .L_14)
.L_14:
        /*000c*/ 	.word	0x00000000
        /*0010*/ 	.short	0x0003
        /*0012*/ 	.short	0x0018
        /*0014*/ 	.byte	0x00, 0xf5, 0x21, 0x00


	//----- nvinfo : EIATTR_KPARAM_INFO
	.align		4
.L_15:
        /*0018*/ 	.byte	0x04, 0x17
        /*001a*/ 	.short	(.L_17 - .L_16)
.L_16:
        /*001c*/ 	.word	0x00000000
        /*0020*/ 	.short	0x0002
        /*0022*/ 	.short	0x0010
        /*0024*/ 	.byte	0x00, 0xf5, 0x21, 0x00


	//----- nvinfo : EIATTR_KPARAM_INFO
	.align		4
.L_17:
        /*0028*/ 	.byte	0x04, 0x17
        /*002a*/ 	.short	(.L_19 - .L_18)
.L_18:
        /*002c*/ 	.word	0x00000000
        /*0030*/ 	.short	0x0001
        /*0032*/ 	.short	0x0008
        /*0034*/ 	.byte	0x00, 0xf5, 0x21, 0x00


	//----- nvinfo : EIATTR_KPARAM_INFO
	.align		4
.L_19:
        /*0038*/ 	.byte	0x04, 0x17
        /*003a*/ 	.short	(.L_21 - .L_20)
.L_20:
        /*003c*/ 	.word	0x00000000
        /*0040*/ 	.short	0x0000
        /*0042*/ 	.short	0x0000
        /*0044*/ 	.byte	0x00, 0xf5, 0x21, 0x00


	//----- nvinfo : EIATTR_SPARSE_MMA_MASK
	.align		4
.L_21:
        /*0048*/ 	.byte	0x03, 0x50
        /*004a*/ 	.short	0x0000


	//----- nvinfo : EIATTR_MAXREG_COUNT
	.align		4
        /*004c*/ 	.byte	0x03, 0x1b
        /*004e*/ 	.short	0x00ff


	//----- nvinfo : EIATTR_MERCURY_ISA_VERSION
	.align		4
        /*0050*/ 	.byte	0x03, 0x5f
        /*0052*/ 	.short	0x0101


	//----- nvinfo : EIATTR_VRC_CTA_INIT_COUNT
	.align		4
        /*0054*/ 	.byte	0x02, 0x4a
	.zero		1
	.zero		1


	//----- nvinfo : EIATTR_EXIT_INSTR_OFFSETS
	.align		4
        /*0058*/ 	.byte	0x04, 0x1c
        /*005a*/ 	.short	(.L_23 - .L_22)


	//   ....[0]....
.L_22:
        /*005c*/ 	.word	0x00000280


	//----- nvinfo : EIATTR_CBANK_PARAM_SIZE
	.align		4
.L_23:
        /*0060*/ 	.byte	0x03, 0x19
        /*0062*/ 	.short	0x0020


	//----- nvinfo : EIATTR_PARAM_CBANK
	.align		4
        /*0064*/ 	.byte	0x04, 0x0a
        /*0066*/ 	.short	(.L_25 - .L_24)
	.align		4
.L_24:
        /*0068*/ 	.word	index@(.nv.constant0._Z23backward_propagation_fcPfS_S_S_)
        /*006c*/ 	.short	0x0380
        /*006e*/ 	.short	0x0020


	//----- nvinfo : EIATTR_SW_WAR
	.align		4
.L_25:
        /*0070*/ 	.byte	0x04, 0x36
        /*0072*/ 	.short	(.L_27 - .L_26)
.L_26:
        /*0074*/ 	.word	0x00000008
.L_27:


//--------------------- .nv.info._Z33backward_propagation_fc_lastlayerPfPiS_ --------------------------
	.section	.nv.info._Z33backward_propagation_fc_lastlayerPfPiS_,"",@"SHT_CUDA_INFO"
	.sectionflags	@""
	.align	4


	//----- nvinfo : EIATTR_CUDA_API_VERSION
	.align		4
        /*0000*/ 	.byte	0x04, 0x37
        /*0002*/ 	.short	(.L_29 - .L_28)
.L_28:
        /*0004*/ 	.word	0x00000082


	//----- nvinfo : EIATTR_KPARAM_INFO
	.align		4
.L_29:
        /*0008*/ 	.byte	0x04, 0x17
        /*000a*/ 	.short	(.L_31 - .L_30)
.L_30:
        /*000c*/ 	.word	0x00000000
        /*0010*/ 	.short	0x0002
        /*0012*/ 	.short	0x0010
        /*0014*/ 	.byte	0x00, 0xf5, 0x21, 0x00


	//----- nvinfo : EIATTR_KPARAM_INFO
	.align		4
.L_31:
        /*0018*/ 	.byte	0x04, 0x17
        /*001a*/ 	.short	(.L_33 - .L_32)
.L_32:
        /*001c*/ 	.word	0x00000000
        /*0020*/ 	.short	0x0001
        /*0022*/ 	.short	0x0008
        /*0024*/ 	.byte	0x00, 0xf5, 0x21, 0x00


	//----- nvinfo : EIATTR_KPARAM_INFO
	.align		4
.L_33:
        /*0028*/ 	.byte	0x04, 0x17
        /*002a*/ 	.short	(.L_35 - .L_34)
.L_34:
        /*002c*/ 	.word	0x00000000
        /*0030*/ 	.short	0x0000
        /*0032*/ 	.short	0x0000
        /*0034*/ 	.byte	0x00, 0xf5, 0x21, 0x00


	//----- nvinfo : EIATTR_SPARSE_MMA_MASK
	.align		4
.L_35:
        /*0038*/ 	.byte	0x03, 0x50
        /*003a*/ 	.short	0x0000


	//----- nvinfo : EIATTR_MAXREG_COUNT
	.align		4
        /*003c*/ 	.byte	0x03, 0x1b
        /*003e*/ 	.short	0x00ff


	//----- nvinfo : EIATTR_MERCURY_ISA_VERSION
	.align		4
        /*0040*/ 	.byte	0x03, 0x5f
        /*0042*/ 	.short	0x0101


	//----- nvinfo : EIATTR_VRC_CTA_INIT_COUNT
	.align		4
        /*0044*/ 	.byte	0x02, 0x4a
	.zero		1
	.zero		1


	//----- nvinfo : EIATTR_EXIT_INSTR_OFFSETS
	.align		4
        /*0048*/ 	.byte	0x04, 0x1c
        /*004a*/ 	.short	(.L_37 - .L_36)


	//   ....[0]....
.L_36:
        /*004c*/ 	.word	0x000000e0


	//----- nvinfo : EIATTR_CBANK_PARAM_SIZE
	.align		4
.L_37:
        /*0050*/ 	.byte	0x03, 0x19
        /*0052*/ 	.short	0x0018


	//----- nvinfo : EIATTR_PARAM_CBANK
	.align		4
        /*0054*/ 	.byte	0x04, 0x0a
        /*0056*/ 	.short	(.L_39 - .L_38)
	.align		4
.L_38:
        /*0058*/ 	.word	index@(.nv.constant0._Z33backward_propagation_fc_lastlayerPfPiS_)
        /*005c*/ 	.short	0x0380
        /*005e*/ 	.short	0x0018


	//----- nvinfo : EIATTR_SW_WAR
	.align		4
.L_39:
        /*0060*/ 	.byte	0x04, 0x36
        /*0062*/ 	.short	(.L_41 - .L_40)
.L_40:
        /*0064*/ 	.word	0x00000008
.L_41:


//--------------------- .nv.callgraph             --------------------------
	.section	.nv.callgraph,"",@"SHT_CUDA_CALLGRAPH"
	.align	4
	.sectionentsize	8
	.align		4
        /*0000*/ 	.word	0x00000000
	.align		4
        /*0004*/ 	.word	0xffffffff
	.align		4
        /*0008*/ 	.word	0x00000000
	.align		4
        /*000c*/ 	.word	0xfffffffe
	.align		4
        /*0010*/ 	.word	0x00000000
	.align		4
        /*0014*/ 	.word	0xfffffffd
	.align		4
        /*0018*/ 	.word	0x00000000
	.align		4
        /*001c*/ 	.word	0xfffffffc


//--------------------- .text._Z23backward_propagation_fcPfS_S_S_ --------------------------
	.section	.text._Z23backward_propagation_fcPfS_S_S_,"ax",@progbits
	.align	128
        .global         _Z23backward_propagation_fcPfS_S_S_
        .type           _Z23backward_propagation_fcPfS_S_S_,@function
        .size           _Z23backward_propagation_fcPfS_S_S_,(.L_x_2 - _Z23backward_propagation_fcPfS_S_S_)
        .other          _Z23backward_propagation_fcPfS_S_S_,@"STO_CUDA_ENTRY STV_DEFAULT"
_Z23backward_propagation_fcPfS_S_S_:
.text._Z23backward_propagation_fcPfS_S_S_:
[----:B------:R-:W-:Y:S01]  /*0000*/  LDC R1, c[0x0][0x37c] ;  /* 0x0000df00ff017b82 */ /* 0x000fe20000000800 */
[----:B------:R-:W0:Y:S01]  /*0010*/  LDCU UR6, c[0x0][0x360] ;  /* 0x00006c00ff0677ac */ /* 0x000e220008000800 */
[----:B------:R-:W1:Y:S01]  /*0020*/  S2R R0, SR_CTAID.X ;  /* 0x0000000000007919 */ /* 0x000e620000002500 */
[----:B------:R-:W2:Y:S01]  /*0030*/  LDCU.64 UR4, c[0x0][0x358] ;  /* 0x00006b00ff0477ac */ /* 0x000ea20008000a00 */
[----:B------:R-:W1:Y:S01]  /*0040*/  S2R R11, SR_TID.X ;  /* 0x00000000000b7919 */ /* 0x000e620000002100 */
[----:B0-----:R-:W0:Y:S01]  /*0050*/  I2F.U32.RP R4, UR6 ;  /* 0x0000000600047d06 */ /* 0x001e220008209000 */
[----:B------:R-:W-:-:S07]  /*0060*/  ISETP.NE.U32.AND P1, PT, RZ, UR6, PT ;  /* 0x00000006ff007c0c */ /* 0x000fce000bf25070 */
[----:B0-----:R-:W0:Y:S01]  /*0070*/  MUFU.RCP R4, R4 ;  /* 0x0000000400047308 */ /* 0x001e220000001000 */
[----:B-1----:R-:W-:Y:S01]  /*0080*/  IMAD R11, R0, UR6, R11 ;  /* 0x00000006000b7c24 */ /* 0x002fe2000f8e020b */
[----:B0-----:R-:W-:-:S06]  /*0090*/  IADD3 R2, PT, PT, R4, 0xffffffe, RZ ;  /* 0x0ffffffe04027810 */ /* 0x001fcc0007ffe0ff */
[----:B------:R0:W1:Y:S02]  /*00a0*/  F2I.FTZ.U32.TRUNC.NTZ R3, R2 ;  /* 0x0000000200037305 */ /* 0x000064000021f000 */
[----:B0-----:R-:W-:Y:S01]  /*00b0*/  HFMA2 R2, -RZ, RZ, 0, 0 ;  /* 0x00000000ff027431 */ /* 0x001fe200000001ff */
[----:B-1----:R-:W-:-:S05]  /*00c0*/  IADD3 R5, PT, PT, RZ, -R3, RZ ;  /* 0x80000003ff057210 */ /* 0x002fca0007ffe0ff */
[----:B------:R-:W-:-:S04]  /*00d0*/  IMAD R5, R5, UR6, RZ ;  /* 0x0000000605057c24 */ /* 0x000fc8000f8e02ff */
[----:B------:R-:W-:Y:S02]  /*00e0*/  IMAD.HI.U32 R6, R3, R5, R2 ;  /* 0x0000000503067227 */ /* 0x000fe400078e0002 */
[----:B------:R-:W0:Y:S04]  /*00f0*/  LDC.64 R4, c[0x0][0x380] ;  /* 0x0000e000ff047b82 */ /* 0x000e280000000a00 */
[----:B------:R-:W-:-:S04]  /*0100*/  IMAD.HI.U32 R6, R6, R11, RZ ;  /* 0x0000000b06067227 */ /* 0x000fc800078e00ff */
[----:B------:R-:W1:Y:S01]  /*0110*/  LDC.64 R2, c[0x0][0x390] ;  /* 0x0000e400ff027b82 */ /* 0x000e620000000a00 */
[----:B------:R-:W-:-:S05]  /*0120*/  IADD3 R6, PT, PT, -R6, RZ, RZ ;  /* 0x000000ff06067210 */ /* 0x000fca0007ffe1ff */
[----:B------:R-:W-:Y:S02]  /*0130*/  IMAD R9, R6, UR6, R11 ;  /* 0x0000000606097c24 */ /* 0x000fe4000f8e020b */
[----:B------:R-:W3:Y:S03]  /*0140*/  LDC.64 R6, c[0x0][0x388] ;  /* 0x0000e200ff067b82 */ /* 0x000ee60000000a00 */
[----:B------:R-:W-:Y:S01]  /*0150*/  ISETP.GE.U32.AND P0, PT, R9, UR6, PT ;  /* 0x0000000609007c0c */ /* 0x000fe2000bf06070 */
[----:B0-----:R-:W-:-:S06]  /*0160*/  IMAD.WIDE.U32 R4, R0, 0x4, R4 ;  /* 0x0000000400047825 */ /* 0x001fcc00078e0004 */
[----:B--2---:R-:W2:Y:S06]  /*0170*/  LDG.E R4, desc[UR4][R4.64] ;  /* 0x0000000404047981 */ /* 0x004eac000c1e1900 */
[----:B------:R-:W-:Y:S01]  /*0180*/  @P0 IADD3 R9, PT, PT, R9, -UR6, RZ ;  /* 0x8000000609090c10 */ /* 0x000fe2000fffe0ff */
[----:B-1----:R-:W-:-:S03]  /*0190*/  IMAD.WIDE R2, R11, 0x4, R2 ;  /* 0x000000040b027825 */ /* 0x002fc600078e0202 */
[C---:B------:R-:W-:Y:S02]  /*01a0*/  ISETP.GE.U32.AND P0, PT, R9.reuse, UR6, PT ;  /* 0x0000000609007c0c */ /* 0x040fe4000bf06070 */
[----:B------:R-:W2:Y:S11]  /*01b0*/  LDG.E R13, desc[UR4][R2.64] ;  /* 0x00000004020d7981 */ /* 0x000eb6000c1e1900 */
[----:B------:R-:W-:-:S02]  /*01c0*/  @P0 IADD3 R9, PT, PT, R9, -UR6, RZ ;  /* 0x8000000609090c10 */ /* 0x000fc4000fffe0ff */
[----:B------:R-:W-:-:S05]  /*01d0*/  @!P1 LOP3.LUT R9, RZ, UR6, RZ, 0x33, !PT ;  /* 0x00000006ff099c12 */ /* 0x000fca000f8e33ff */
[----:B---3--:R-:W-:Y:S02]  /*01e0*/  IMAD.WIDE.U32 R6, R9, 0x4, R6 ;  /* 0x0000000409067825 */ /* 0x008fe400078e0006 */
[----:B------:R-:W0:Y:S04]  /*01f0*/  LDC.64 R8, c[0x0][0x398] ;  /* 0x0000e600ff087b82 */ /* 0x000e280000000a00 */
[----:B------:R-:W2:Y:S01]  /*0200*/  LDG.E R7, desc[UR4][R6.64] ;  /* 0x0000000406077981 */ /* 0x000ea2000c1e1900 */
[----:B------:R-:W-:-:S05]  /*0210*/  LEA R11, R11, R0, 0x2 ;  /* 0x000000000b0b7211 */ /* 0x000fca00078e10ff */
[----:B0-----:R-:W-:-:S04]  /*0220*/  IMAD.WIDE R8, R11, 0x4, R8 ;  /* 0x000000040b087825 */ /* 0x001fc800078e0208 */
[----:B--2---:R-:W-:-:S05]  /*0230*/  FFMA R13, R4, R7, R13 ;  /* 0x00000007040d7223 */ /* 0x004fca000000000d */
[----:B------:R-:W-:Y:S04]  /*0240*/  STG.E desc[UR4][R2.64], R13 ;  /* 0x0000000d02007986 */ /* 0x000fe8000c101904 */
[----:B------:R-:W2:Y:S02]  /*0250*/  LDG.E R8, desc[UR4][R8.64] ;  /* 0x0000000408087981 */ /* 0x000ea4000c1e1900 */
[----:B--2---:R-:W-:-:S05]  /*0260*/  FFMA R11, R8, 14, R13 ;  /* 0x41600000080b7823 */ /* 0x004fca000000000d */
[----:B------:R-:W-:Y:S01]  /*0270*/  STG.E desc[UR4][R2.64], R11 ;  /* 0x0000000b02007986 */ /* 0x000fe2000c101904 */
[----:B------:R-:W-:Y:S05]  /*0280*/  EXIT ;  /* 0x000000000000794d */ /* 0x000fea0003800000 */
.L_x_0:
[----:B------:R-:W-:-:S00]  /*0290*/  BRA `(.L_x_0) ;  /* 0xfffffffc00fc7947 */ /* 0x000fc0000383ffff */
[----:B------:R-:W-:-:S00]  /*02a0*/  NOP ;  /* 0x0000000000007918 */ /* 0x000fc00000000000 */
        /* <DEDUP_REMOVED lines=13> */
.L_x_2:


//--------------------- .text._Z33backward_propagation_fc_lastlayerPfPiS_ --------------------------
	.section	.text._Z33backward_propagation_fc_lastlayerPfPiS_,"ax",@progbits
	.align	128
        .global         _Z33backward_propagation_fc_lastlayerPfPiS_
        .type           _Z33backward_propagation_fc_lastlayerPfPiS_,@function
        .size           _Z33backward_propagation_fc_lastlayerPfPiS_,(.L_x_3 - _Z33backward_propagation_fc_lastlayerPfPiS_)
        .other          _Z33backward_propagation_fc_lastlayerPfPiS_,@"STO_CUDA_ENTRY STV_DEFAULT"
_Z33backward_propagation_fc_lastlayerPfPiS_:
.text._Z33backward_propagation_fc_lastlayerPfPiS_:
[----:B------:R-:W-:Y:S01]  /*0000*/  LDC R1, c[0x0][0x37c] ;  /* 0x0000df00ff017b82 */ /* 0x000fe20000000800 */
[----:B------:R-:W0:Y:S07]  /*0010*/  S2R R11, SR_TID.X ;  /* 0x00000000000b7919 */ /* 0x000e2e0000002100 */
[----:B------:R-:W0:Y:S01]  /*0020*/  LDC.64 R4, c[0x0][0x388] ;  /* 0x0000e200ff047b82 */ /* 0x000e220000000a00 */
[----:B------:R-:W1:Y:S07]  /*0030*/  LDCU.64 UR4, c[0x0][0x358] ;  /* 0x00006b00ff0477ac */ /* 0x000e6e0008000a00 */
[----:B------:R-:W2:Y:S08]  /*0040*/  LDC.64 R2, c[0x0][0x380] ;  /* 0x0000e000ff027b82 */ /* 0x000eb00000000a00 */
[----:B------:R-:W3:Y:S01]  /*0050*/  LDC.64 R6, c[0x0][0x390] ;  /* 0x0000e400ff067b82 */ /* 0x000ee20000000a00 */
[----:B0-----:R-:W-:-:S04]  /*0060*/  IMAD.WIDE.U32 R4, R11, 0x4, R4 ;  /* 0x000000040b047825 */ /* 0x001fc800078e0004 */
[C---:B--2---:R-:W-:Y:S02]  /*0070*/  IMAD.WIDE.U32 R2, R11.reuse, 0x4, R2 ;  /* 0x000000040b027825 */ /* 0x044fe400078e0002 */
[----:B-1----:R-:W2:Y:S04]  /*0080*/  LDG.E R4, desc[UR4][R4.64] ;  /* 0x0000000404047981 */ /* 0x002ea8000c1e1900 */
[----:B------:R-:W4:Y:S01]  /*0090*/  LDG.E R2, desc[UR4][R2.64] ;  /* 0x0000000402027981 */ /* 0x000f22000c1e1900 */
[----:B---3--:R-:W-:Y:S01]  /*00a0*/  IMAD.WIDE.U32 R6, R11, 0x4, R6 ;  /* 0x000000040b067825 */ /* 0x008fe200078e0006 */
[----:B--2---:R-:W-:-:S05]  /*00b0*/  I2FP.F32.S32 R9, R4 ;  /* 0x0000000400097245 */ /* 0x004fca0000201400 */
[----:B----4-:R-:W-:-:S05]  /*00c0*/  FADD R9, R2, -R9 ;  /* 0x8000000902097221 */ /* 0x010fca0000000000 */
[----:B------:R-:W-:Y:S01]  /*00d0*/  STG.E desc[UR4][R6.64], R9 ;  /* 0x0000000906007986 */ /* 0x000fe2000c101904 */
[----:B------:R-:W-:Y:S05]  /*00e0*/  EXIT ;  /* 0x000000000000794d */ /* 0x000fea0003800000 */
.L_x_1:
        /* <DEDUP_REMOVED lines=9> */
.L_x_3:


//--------------------- .nv.shared.reserved.0     --------------------------
	.section	.nv.shared.reserved.0,"aw",@nobits
	.weak		__nv_reservedSMEM_offset_0_alias
	.size		__nv_reservedSMEM_offset_0_alias, 0, 64
	.other		__nv_reservedSMEM_offset_0_alias,@"STO_CUDA_RESERVED_SHARED STV_DEFAULT"
__nv_reservedSMEM_offset_0_alias:
	.zero		0
	.zero		64


//--------------------- .nv.constant0._Z23backward_propagation_fcPfS_S_S_ --------------------------
	.section	.nv.constant0._Z23backward_propagation_fcPfS_S_S_,"a",@progbits
	.sectionflags	@""
	.align	4
.nv.constant0._Z23backward_propagation_fcPfS_S_S_:
	.zero		928


//--------------------- .nv.constant0._Z33backward_propagation_fc_lastlayerPfPiS_ --------------------------
	.section	.nv.constant0._Z33backward_propagation_fc_lastlayerPfPiS_,"a",@progbits
	.sectionflags	@""
	.align	4
.nv.constant0._Z33backward_propagation_fc_lastlayerPfPiS_:
	.zero		920


//--------------------- SYMBOLS --------------------------

	.type		.nv.reservedSmem.offset0,@object
	.size		.nv.reservedSmem.offset0,0x4
